//
// Generated by NVIDIA NVVM Compiler
//
// Compiler Build ID: CL-36424714
// Cuda compilation tools, release 13.0, V13.0.88
// Based on NVVM 20.0.0
//

.version 9.0
.target sm_100
.address_size 64

	// .globl	_Z11sumintegraldidPd

.visible .entry _Z11sumintegraldidPd(
	.param .f64 _Z11sumintegraldidPd_param_0,
	.param .u32 _Z11sumintegraldidPd_param_1,
	.param .f64 _Z11sumintegraldidPd_param_2,
	.param .u64 .ptr .align 1 _Z11sumintegraldidPd_param_3
)
{
	.reg .pred 	%p<6>;
	.reg .b32 	%r<24>;
	.reg .b64 	%rd<3>;
	.reg .b64 	%fd<59>;

	ld.param.f64 	%fd11, [_Z11sumintegraldidPd_param_0];
	ld.param.u32 	%r14, [_Z11sumintegraldidPd_param_1];
	ld.param.f64 	%fd12, [_Z11sumintegraldidPd_param_2];
	ld.param.u64 	%rd2, [_Z11sumintegraldidPd_param_3];
	cvta.to.global.u64 	%rd1, %rd2;
	setp.lt.s32 	%p1, %r14, 1;
	@%p1 bra 	$L__BB0_8;
	ld.global.f64 	%fd58, [%rd1];
	and.b32  	%r1, %r14, 3;
	setp.lt.u32 	%p2, %r14, 4;
	mov.b32 	%r23, 0;
	@%p2 bra 	$L__BB0_4;
	and.b32  	%r23, %r14, 2147483644;
	neg.s32 	%r20, %r23;
	mov.f64 	%fd54, 0d0000000000000000;
	mov.b32 	%r19, 1;
$L__BB0_3:
	fma.rn.f64 	%fd15, %fd12, %fd54, %fd11;
	mul.f64 	%fd16, %fd15, 0d3FE0000000000000;
	mul.f64 	%fd17, %fd15, %fd16;
	fma.rn.f64 	%fd18, %fd15, 0d4008000000000000, %fd17;
	rcp.rn.f64 	%fd19, %fd15;
	sub.f64 	%fd20, %fd18, %fd19;
	fma.rn.f64 	%fd21, %fd12, %fd20, %fd58;
	add.s32 	%r17, %r19, 2;
	cvt.rn.f64.u32 	%fd22, %r19;
	fma.rn.f64 	%fd23, %fd12, %fd22, %fd11;
	mul.f64 	%fd24, %fd23, 0d3FE0000000000000;
	mul.f64 	%fd25, %fd23, %fd24;
	fma.rn.f64 	%fd26, %fd23, 0d4008000000000000, %fd25;
	rcp.rn.f64 	%fd27, %fd23;
	sub.f64 	%fd28, %fd26, %fd27;
	fma.rn.f64 	%fd29, %fd12, %fd28, %fd21;
	add.s32 	%r18, %r19, 1;
	cvt.rn.f64.u32 	%fd30, %r18;
	fma.rn.f64 	%fd31, %fd12, %fd30, %fd11;
	mul.f64 	%fd32, %fd31, 0d3FE0000000000000;
	mul.f64 	%fd33, %fd31, %fd32;
	fma.rn.f64 	%fd34, %fd31, 0d4008000000000000, %fd33;
	rcp.rn.f64 	%fd35, %fd31;
	sub.f64 	%fd36, %fd34, %fd35;
	fma.rn.f64 	%fd37, %fd12, %fd36, %fd29;
	cvt.rn.f64.u32 	%fd38, %r17;
	fma.rn.f64 	%fd39, %fd12, %fd38, %fd11;
	mul.f64 	%fd40, %fd39, 0d3FE0000000000000;
	mul.f64 	%fd41, %fd39, %fd40;
	fma.rn.f64 	%fd42, %fd39, 0d4008000000000000, %fd41;
	rcp.rn.f64 	%fd43, %fd39;
	sub.f64 	%fd44, %fd42, %fd43;
	fma.rn.f64 	%fd58, %fd12, %fd44, %fd37;
	add.f64 	%fd54, %fd54, 0d4010000000000000;
	add.s32 	%r20, %r20, 4;
	add.s32 	%r19, %r19, 4;
	setp.ne.s32 	%p3, %r20, 0;
	@%p3 bra 	$L__BB0_3;
$L__BB0_4:
	setp.eq.s32 	%p4, %r1, 0;
	@%p4 bra 	$L__BB0_7;
	neg.s32 	%r22, %r1;
$L__BB0_6:
	.pragma "nounroll";
	cvt.rn.f64.u32 	%fd45, %r23;
	fma.rn.f64 	%fd46, %fd12, %fd45, %fd11;
	mul.f64 	%fd47, %fd46, 0d3FE0000000000000;
	mul.f64 	%fd48, %fd46, %fd47;
	fma.rn.f64 	%fd49, %fd46, 0d4008000000000000, %fd48;
	rcp.rn.f64 	%fd50, %fd46;
	neg.f64 	%fd51, %fd50;
	add.f64 	%fd52, %fd49, %fd51;
	fma.rn.f64 	%fd58, %fd12, %fd52, %fd58;
	add.s32 	%r23, %r23, 1;
	add.s32 	%r22, %r22, 1;
	setp.ne.s32 	%p5, %r22, 0;
	@%p5 bra 	$L__BB0_6;
$L__BB0_7:
	st.global.f64 	[%rd1], %fd58;
$L__BB0_8:
	ret;

}


// ===== COMPILED SASS (sm_100) =====

	.target	sm_100

	.elftype	@"ET_EXEC"


//--------------------- .note.nv.tkinfo           --------------------------
	.section	.note.nv.tkinfo,"",@"SHT_NOTE"
	.sectionflags	@"SHF_NOTE_NV_TKINFO"
	.tkinfo
        /*0018*/ 	.word	0x00000002
        /*0030*/ 	.string	""
        /*0030*/ 	.string	"ptxas"
        /*0030*/ 	.string	"Cuda compilation tools, release 13.0, V13.0.88"
        /*0030*/ 	.string	"Build cuda_13.0.r13.0/compiler.36424714_0"
        /*0030*/ 	.string	"-arch sm_100 -m 64 "



//--------------------- .note.nv.cuinfo           --------------------------
	.section	.note.nv.cuinfo,"",@"SHT_NOTE"
	.sectionflags	@"SHF_NOTE_NV_CUINFO"
        /*0018*/ 	.short	0x0002
        /*001a*/ 	.short	0x0064
        /*001c*/ 	.short	0x0082
	.zero		2


//--------------------- .nv.info                  --------------------------
	.section	.nv.info,"",@"SHT_CUDA_INFO"
	.align	4


	//----- nvinfo : EIATTR_REGCOUNT
	.align		4
        /*0000*/ 	.byte	0x04, 0x2f
        /*0002*/ 	.short	(.L_1 - .L_0)
	.align		4
.L_0:
        /*0004*/ 	.word	index@(_Z11sumintegraldidPd)
        /*0008*/ 	.word	0x00000018


	//----- nvinfo : EIATTR_FRAME_SIZE
	.align		4
.L_1:
        /*000c*/ 	.byte	0x04, 0x11
        /*000e*/ 	.short	(.L_3 - .L_2)
	.align		4
.L_2:
        /*0010*/ 	.word	index@($__internal_0_$__cuda_sm20_dblrcp_rn_slowpath_v3)
        /*0014*/ 	.word	0x00000000


	//----- nvinfo : EIATTR_FRAME_SIZE
	.align		4
.L_3:
        /*0018*/ 	.byte	0x04, 0x11
        /*001a*/ 	.short	(.L_5 - .L_4)
	.align		4
.L_4:
        /*001c*/ 	.word	index@(_Z11sumintegraldidPd)
        /*0020*/ 	.word	0x00000000


	//----- nvinfo : EIATTR_MIN_STACK_SIZE
	.align		4
.L_5:
        /*0024*/ 	.byte	0x04, 0x12
        /*0026*/ 	.short	(.L_7 - .L_6)
	.align		4
.L_6:
        /*0028*/ 	.word	index@(_Z11sumintegraldidPd)
        /*002c*/ 	.word	0x00000000
.L_7:


//--------------------- .nv.compat                --------------------------
	.section	.nv.compat,"",@"SHT_CUDA_COMPAT_INFO"
	.align	4
        /*0000*/ 	.byte	0x02, 0x09, 0x00, 0x00, 0x02, 0x02, 0x01, 0x00, 0x02, 0x05, 0x05, 0x00, 0x03, 0x07, 0x01, 0x01
        /*0010*/ 	.byte	0x02, 0x03, 0x00, 0x00, 0x02, 0x06, 0x01, 0x00, 0x04, 0x0b, 0x08, 0x00, 0x01, 0x00, 0x00, 0x00
        /*0020*/ 	.byte	0x00, 0x00, 0x00, 0x00


//--------------------- .nv.info._Z11sumintegraldidPd --------------------------
	.section	.nv.info._Z11sumintegraldidPd,"",@"SHT_CUDA_INFO"
	.sectionflags	@""
	.align	4


	//----- nvinfo : EIATTR_CUDA_API_VERSION
	.align		4
        /*0000*/ 	.byte	0x04, 0x37
        /*0002*/ 	.short	(.L_9 - .L_8)
.L_8:
        /*0004*/ 	.word	0x00000082


	//----- nvinfo : EIATTR_KPARAM_INFO
	.align		4
.L_9:
        /*0008*/ 	.byte	0x04, 0x17
        /*000a*/ 	.short	(.L_11 - .L_10)
.L_10:
        /*000c*/ 	.word	0x00000000
        /*0010*/ 	.short	0x0003
        /*0012*/ 	.short	0x0018
        /*0014*/ 	.byte	0x00, 0xf5, 0x21, 0x00


	//----- nvinfo : EIATTR_KPARAM_INFO
	.align		4
.L_11:
        /*0018*/ 	.byte	0x04, 0x17
        /*001a*/ 	.short	(.L_13 - .L_12)
.L_12:
        /*001c*/ 	.word	0x00000000
        /*0020*/ 	.short	0x0002
        /*0022*/ 	.short	0x0010
        /*0024*/ 	.byte	0x00, 0xf0, 0x21, 0x00


	//----- nvinfo : EIATTR_KPARAM_INFO
	.align		4
.L_13:
        /*0028*/ 	.byte	0x04, 0x17
        /*002a*/ 	.short	(.L_15 - .L_14)
.L_14:
        /*002c*/ 	.word	0x00000000
        /*0030*/ 	.short	0x0001
        /*0032*/ 	.short	0x0008
        /*0034*/ 	.byte	0x00, 0xf0, 0x11, 0x00


	//----- nvinfo : EIATTR_KPARAM_INFO
	.align		4
.L_15:
        /*0038*/ 	.byte	0x04, 0x17
        /*003a*/ 	.short	(.L_17 - .L_16)
.L_16:
        /*003c*/ 	.word	0x00000000
        /*0040*/ 	.short	0x0000
        /*0042*/ 	.short	0x0000
        /*0044*/ 	.byte	0x00, 0xf0, 0x21, 0x00


	//----- nvinfo : EIATTR_SPARSE_MMA_MASK
	.align		4
.L_17:
        /*0048*/ 	.byte	0x03, 0x50
        /*004a*/ 	.short	0x0000


	//----- nvinfo : EIATTR_MAXREG_COUNT
	.align		4
        /*004c*/ 	.byte	0x03, 0x1b
        /*004e*/ 	.short	0x00ff


	//----- nvinfo : EIATTR_MERCURY_ISA_VERSION
	.align		4
        /*0050*/ 	.byte	0x03, 0x5f
        /*0052*/ 	.short	0x0101


	//----- nvinfo : EIATTR_VRC_CTA_INIT_COUNT
	.align		4
        /*0054*/ 	.byte	0x02, 0x4a
	.zero		1
	.zero		1


	//----- nvinfo : EIATTR_EXIT_INSTR_OFFSETS
	.align		4
        /*0058*/ 	.byte	0x04, 0x1c
        /*005a*/ 	.short	(.L_19 - .L_18)


	//   ....[0]....
.L_18:
        /*005c*/ 	.word	0x00000030


	//   ....[1]....
        /*0060*/ 	.word	0x00000860


	//----- nvinfo : EIATTR_CRS_STACK_SIZE
	.align		4
.L_19:
        /*0064*/ 	.byte	0x04, 0x1e
        /*0066*/ 	.short	(.L_21 - .L_20)
.L_20:
        /*0068*/ 	.word	0x00000000


	//----- nvinfo : EIATTR_CBANK_PARAM_SIZE
	.align		4
.L_21:
        /*006c*/ 	.byte	0x03, 0x19
        /*006e*/ 	.short	0x0020


	//----- nvinfo : EIATTR_PARAM_CBANK
	.align		4
        /*0070*/ 	.byte	0x04, 0x0a
        /*0072*/ 	.short	(.L_23 - .L_22)
	.align		4
.L_22:
        /*0074*/ 	.word	index@(.nv.constant0._Z11sumintegraldidPd)
        /*0078*/ 	.short	0x0380
        /*007a*/ 	.short	0x0020


	//----- nvinfo : EIATTR_SW_WAR
	.align		4
.L_23:
        /*007c*/ 	.byte	0x04, 0x36
        /*007e*/ 	.short	(.L_25 - .L_24)
.L_24:
        /*0080*/ 	.word	0x00000008
.L_25:


//--------------------- .nv.callgraph             --------------------------
	.section	.nv.callgraph,"",@"SHT_CUDA_CALLGRAPH"
	.align	4
	.sectionentsize	8
	.align		4
        /*0000*/ 	.word	0x00000000
	.align		4
        /*0004*/ 	.word	0xffffffff
	.align		4
        /*0008*/ 	.word	0x00000000
	.align		4
        /*000c*/ 	.word	0xfffffffe
	.align		4
        /*0010*/ 	.word	0x00000000
	.align		4
        /*0014*/ 	.word	0xfffffffd
	.align		4
        /*0018*/ 	.word	0x00000000
	.align		4
        /*001c*/ 	.word	0xfffffffc


//--------------------- .text._Z11sumintegraldidPd --------------------------
	.section	.text._Z11sumintegraldidPd,"ax",@progbits
	.align	128
        .global         _Z11sumintegraldidPd
        .type           _Z11sumintegraldidPd,@function
        .size           _Z11sumintegraldidPd,(.L_x_13 - _Z11sumintegraldidPd)
        .other          _Z11sumintegraldidPd,@"STO_CUDA_ENTRY STV_DEFAULT"
_Z11sumintegraldidPd:
.text._Z11sumintegraldidPd:
[----:B------:R-:W-:Y:S08]  /*0000*/  LDC R1, c[0x0][0x37c] ;  /* 0x0000df00ff017b82 */ /* 0x000ff00000000800 */
[----:B------:R-:W0:Y:S02]  /*0010*/  LDC R0, c[0x0][0x388] ;  /* 0x0000e200ff007b82 */ /* 0x000e240000000800 */
[----:B0-----:R-:W-:-:S13]  /*0020*/  ISETP.GE.AND P0, PT, R0, 0x1, PT ;  /* 0x000000010000780c */ /* 0x001fda0003f06270 */
[----:B------:R-:W-:Y:S05]  /*0030*/  @!P0 EXIT ;  /* 0x000000000000894d */ /* 0x000fea0003800000 */
[----:B------:R-:W0:Y:S01]  /*0040*/  LDC.64 R20, c[0x0][0x398] ;  /* 0x0000e600ff147b82 */ /* 0x000e220000000a00 */
[----:B------:R-:W0:Y:S02]  /*0050*/  LDCU.64 UR6, c[0x0][0x358] ;  /* 0x00006b00ff0677ac */ /* 0x000e240008000a00 */
[----:B0-----:R-:W5:Y:S01]  /*0060*/  LDG.E.64 R20, desc[UR6][R20.64] ;  /* 0x0000000614147981 */ /* 0x001f62000c1e1b00 */
[C---:B------:R-:W-:Y:S01]  /*0070*/  ISETP.GE.U32.AND P0, PT, R0.reuse, 0x4, PT ;  /* 0x000000040000780c */ /* 0x040fe20003f06070 */
[----:B------:R-:W-:Y:S01]  /*0080*/  IMAD.MOV.U32 R2, RZ, RZ, RZ ;  /* 0x000000ffff027224 */ /* 0x000fe200078e00ff */
[----:B------:R-:W-:-:S11]  /*0090*/  LOP3.LUT R3, R0, 0x3, RZ, 0xc0, !PT ;  /* 0x0000000300037812 */ /* 0x000fd600078ec0ff */
[----:B------:R-:W-:Y:S05]  /*00a0*/  @!P0 BRA `(.L_x_0) ;  /* 0x0000000400708947 */ /* 0x000fea0003800000 */
[----:B------:R-:W0:Y:S01]  /*00b0*/  LDC.64 R8, c[0x0][0x380] ;  /* 0x0000e000ff087b82 */ /* 0x000e220000000a00 */
[----:B------:R-:W-:Y:S02]  /*00c0*/  LOP3.LUT R2, R0, 0x7ffffffc, RZ, 0xc0, !PT ;  /* 0x7ffffffc00027812 */ /* 0x000fe400078ec0ff */
[----:B------:R-:W-:Y:S01]  /*00d0*/  CS2R R6, SRZ ;  /* 0x0000000000067805 */ /* 0x000fe2000001ff00 */
[----:B------:R-:W1:Y:S02]  /*00e0*/  LDCU.64 UR8, c[0x0][0x390] ;  /* 0x00007200ff0877ac */ /* 0x000e640008000a00 */
[----:B------:R-:W-:Y:S01]  /*00f0*/  IMAD.MOV R0, RZ, RZ, -R2 ;  /* 0x000000ffff007224 */ /* 0x000fe200078e0a02 */
[----:B------:R-:W-:-:S06]  /*0100*/  UMOV UR4, 0x1 ;  /* 0x0000000100047882 */ /* 0x000fcc0000000000 */
.L_x_5:
[----:B01----:R-:W-:Y:S01]  /*0110*/  DFMA R10, R6, UR8, R8 ;  /* 0x00000008060a7c2b */ /* 0x003fe20008000008 */
[----:B------:R-:W-:-:S05]  /*0120*/  VIADD R0, R0, 0x4 ;  /* 0x0000000400007836 */ /* 0x000fca0000000000 */
[----:B------:R-:W0:Y:S01]  /*0130*/  MUFU.RCP64H R13, R11 ;  /* 0x0000000b000d7308 */ /* 0x000e220000001800 */
[----:B------:R-:W-:-:S03]  /*0140*/  ISETP.NE.AND P0, PT, R0, RZ, PT ;  /* 0x000000ff0000720c */ /* 0x000fc60003f05270 */
[----:B------:R-:W-:-:S05]  /*0150*/  VIADD R12, R11, 0x300402 ;  /* 0x003004020b0c7836 */ /* 0x000fca0000000000 */
[----:B------:R-:W-:Y:S01]  /*0160*/  FSETP.GEU.AND P1, PT, |R12|, 5.8789094863358348022e-39, PT ;  /* 0x004004020c00780b */ /* 0x000fe20003f2e200 */
[----:B0-----:R-:W-:-:S08]  /*0170*/  DFMA R4, -R10, R12, 1 ;  /* 0x3ff000000a04742b */ /* 0x001fd0000000010c */
[----:B------:R-:W-:-:S08]  /*0180*/  DFMA R4, R4, R4, R4 ;  /* 0x000000040404722b */ /* 0x000fd00000000004 */
[----:B------:R-:W-:Y:S02]  /*0190*/  DFMA R14, R12, R4, R12 ;  /* 0x000000040c0e722b */ /* 0x000fe4000000000c */
[----:B------:R-:W-:-:S06]  /*01a0*/  DMUL R4, R10, 0.5 ;  /* 0x3fe000000a047828 */ /* 0x000fcc0000000000 */
[C---:B------:R-:W-:Y:S02]  /*01b0*/  DFMA R16, -R10.reuse, R14, 1 ;  /* 0x3ff000000a10742b */ /* 0x040fe4000000010e */
[----:B------:R-:W-:-:S06]  /*01c0*/  DMUL R4, R10, R4 ;  /* 0x000000040a047228 */ /* 0x000fcc0000000000 */
[----:B------:R-:W-:Y:S02]  /*01d0*/  DFMA R12, R14, R16, R14 ;  /* 0x000000100e0c722b */ /* 0x000fe4000000000e */
[----:B------:R-:W-:Y:S01]  /*01e0*/  DFMA R18, R10, 3, R4 ;  /* 0x400800000a12782b */ /* 0x000fe20000000004 */
[----:B------:R-:W-:Y:S10]  /*01f0*/  @P1 BRA `(.L_x_1) ;  /* 0x0000000000101947 */ /* 0x000ff40003800000 */
[----:B------:R-:W-:Y:S02]  /*0200*/  LOP3.LUT R14, R11, 0x7fffffff, RZ, 0xc0, !PT ;  /* 0x7fffffff0b0e7812 */ /* 0x000fe400078ec0ff */
[----:B------:R-:W-:-:S03]  /*0210*/  MOV R4, 0x240 ;  /* 0x0000024000047802 */ /* 0x000fc60000000f00 */
[----:B------:R-:W-:-:S07]  /*0220*/  VIADD R14, R14, 0xfff00000 ;  /* 0xfff000000e0e7836 */ /* 0x000fce0000000000 */
[----:B-----5:R-:W-:Y:S05]  /*0230*/  CALL.REL.NOINC `($__internal_0_$__cuda_sm20_dblrcp_rn_slowpath_v3) ;  /* 0x00000004008c7944 */ /* 0x020fea0003c00000 */
.L_x_1:
[----:B------:R-:W0:Y:S01]  /*0240*/  I2F.F64.U32 R10, UR4 ;  /* 0x00000004000a7d12 */ /* 0x000e220008201800 */
[----:B------:R-:W-:Y:S01]  /*0250*/  DADD R18, R18, -R12 ;  /* 0x0000000012127229 */ /* 0x000fe2000000080c */
[----:B------:R-:W-:-:S07]  /*0260*/  UIADD3 UR10, UPT, UPT, UR4, 0x2, URZ ;  /* 0x00000002040a7890 */ /* 0x000fce000fffe0ff */
[----:B-----5:R-:W-:Y:S02]  /*0270*/  DFMA R18, R18, UR8, R20 ;  /* 0x0000000812127c2b */ /* 0x020fe40008000014 */
[----:B0-----:R-:W-:-:S06]  /*0280*/  DFMA R10, R10, UR8, R8 ;  /* 0x000000080a0a7c2b */ /* 0x001fcc0008000008 */
[----:B------:R-:W0:Y:S02]  /*0290*/  MUFU.RCP64H R5, R11 ;  /* 0x0000000b00057308 */ /* 0x000e240000001800 */
[----:B------:R-:W-:Y:S02]  /*02a0*/  DMUL R16, R10, 0.5 ;  /* 0x3fe000000a107828 */ /* 0x000fe40000000000 */
[----:B------:R-:W-:-:S05]  /*02b0*/  VIADD R4, R11, 0x300402 ;  /* 0x003004020b047836 */ /* 0x000fca0000000000 */
[----:B------:R-:W-:Y:S01]  /*02c0*/  FSETP.GEU.AND P1, PT, |R4|, 5.8789094863358348022e-39, PT ;  /* 0x004004020400780b */ /* 0x000fe20003f2e200 */
[C---:B------:R-:W-:Y:S02]  /*02d0*/  DMUL R16, R10.reuse, R16 ;  /* 0x000000100a107228 */ /* 0x040fe40000000000 */
[----:B0-----:R-:W-:-:S06]  /*02e0*/  DFMA R14, -R10, R4, 1 ;  /* 0x3ff000000a0e742b */ /* 0x001fcc0000000104 */
[----:B------:R-:W-:Y:S02]  /*02f0*/  DFMA R20, R10, 3, R16 ;  /* 0x400800000a14782b */ /* 0x000fe40000000010 */
[----:B------:R-:W-:-:S08]  /*0300*/  DFMA R14, R14, R14, R14 ;  /* 0x0000000e0e0e722b */ /* 0x000fd0000000000e */
[----:B------:R-:W-:-:S08]  /*0310*/  DFMA R14, R4, R14, R4 ;  /* 0x0000000e040e722b */ /* 0x000fd00000000004 */
[----:B------:R-:W-:-:S08]  /*0320*/  DFMA R12, -R10, R14, 1 ;  /* 0x3ff000000a0c742b */ /* 0x000fd0000000010e */
[----:B------:R-:W-:Y:S01]  /*0330*/  DFMA R12, R14, R12, R14 ;  /* 0x0000000c0e0c722b */ /* 0x000fe2000000000e */
[----:B------:R-:W-:Y:S10]  /*0340*/  @P1 BRA `(.L_x_2) ;  /* 0x0000000000101947 */ /* 0x000ff40003800000 */
[----:B------:R-:W-:Y:S02]  /*0350*/  LOP3.LUT R14, R11, 0x7fffffff, RZ, 0xc0, !PT ;  /* 0x7fffffff0b0e7812 */ /* 0x000fe400078ec0ff */
[----:B------:R-:W-:-:S03]  /*0360*/  MOV R4, 0x390 ;  /* 0x0000039000047802 */ /* 0x000fc60000000f00 */
[----:B------:R-:W-:-:S07]  /*0370*/  VIADD R14, R14, 0xfff00000 ;  /* 0xfff000000e0e7836 */ /* 0x000fce0000000000 */
[----:B------:R-:W-:Y:S05]  /*0380*/  CALL.REL.NOINC `($__internal_0_$__cuda_sm20_dblrcp_rn_slowpath_v3) ;  /* 0x0000000400387944 */ /* 0x000fea0003c00000 */
.L_x_2:
[----:B------:R-:W-:Y:S01]  /*0390*/  UIADD3 UR5, UPT, UPT, UR4, 0x1, URZ ;  /* 0x0000000104057890 */ /* 0x000fe2000fffe0ff */
[----:B------:R-:W-:-:S08]  /*03a0*/  DADD R12, R20, -R12 ;  /* 0x00000000140c7229 */ /* 0x000fd0000000080c */
[----:B------:R-:W0:Y:S01]  /*03b0*/  I2F.F64.U32 R10, UR5 ;  /* 0x00000005000a7d12 */ /* 0x000e220008201800 */
[----:B------:R-:W-:Y:S02]  /*03c0*/  DFMA R18, R12, UR8, R18 ;  /* 0x000000080c127c2b */ /* 0x000fe40008000012 */
[----:B0-----:R-:W-:-:S06]  /*03d0*/  DFMA R10, R10, UR8, R8 ;  /* 0x000000080a0a7c2b */ /* 0x001fcc0008000008 */
[----:B------:R-:W0:Y:S02]  /*03e0*/  MUFU.RCP64H R5, R11 ;  /* 0x0000000b00057308 */ /* 0x000e240000001800 */
[----:B------:R-:W-:Y:S02]  /*03f0*/  DMUL R16, R10, 0.5 ;  /* 0x3fe000000a107828 */ /* 0x000fe40000000000 */
[----:B------:R-:W-:-:S05]  /*0400*/  VIADD R4, R11, 0x300402 ;  /* 0x003004020b047836 */ /* 0x000fca0000000000 */
[----:B------:R-:W-:Y:S01]  /*0410*/  FSETP.GEU.AND P1, PT, |R4|, 5.8789094863358348022e-39, PT ;  /* 0x004004020400780b */ /* 0x000fe20003f2e200 */
[C---:B------:R-:W-:Y:S02]  /*0420*/  DMUL R16, R10.reuse, R16 ;  /* 0x000000100a107228 */ /* 0x040fe40000000000 */
[----:B0-----:R-:W-:-:S08]  /*0430*/  DFMA R14, -R10, R4, 1 ;  /* 0x3ff000000a0e742b */ /* 0x001fd00000000104 */
[----:B------:R-:W-:-:S08]  /*0440*/  DFMA R14, R14, R14, R14 ;  /* 0x0000000e0e0e722b */ /* 0x000fd0000000000e */
[----:B------:R-:W-:-:S08]  /*0450*/  DFMA R14, R4, R14, R4 ;  /* 0x0000000e040e722b */ /* 0x000fd00000000004 */
[----:B------:R-:W-:-:S08]  /*0460*/  DFMA R20, -R10, R14, 1 ;  /* 0x3ff000000a14742b */ /* 0x000fd0000000010e */
[----:B------:R-:W-:Y:S02]  /*0470*/  DFMA R12, R14, R20, R14 ;  /* 0x000000140e0c722b */ /* 0x000fe4000000000e */
[----:B------:R-:W-:Y:S01]  /*0480*/  DFMA R20, R10, 3, R16 ;  /* 0x400800000a14782b */ /* 0x000fe20000000010 */
[----:B------:R-:W-:Y:S10]  /*0490*/  @P1 BRA `(.L_x_3) ;  /* 0x0000000000101947 */ /* 0x000ff40003800000 */
[----:B------:R-:W-:Y:S02]  /*04a0*/  LOP3.LUT R14, R11, 0x7fffffff, RZ, 0xc0, !PT ;  /* 0x7fffffff0b0e7812 */ /* 0x000fe400078ec0ff */
[----:B------:R-:W-:-:S03]  /*04b0*/  MOV R4, 0x4e0 ;  /* 0x000004e000047802 */ /* 0x000fc60000000f00 */
[----:B------:R-:W-:-:S07]  /*04c0*/  VIADD R14, R14, 0xfff00000 ;  /* 0xfff000000e0e7836 */ /* 0x000fce0000000000 */
[----:B------:R-:W-:Y:S05]  /*04d0*/  CALL.REL.NOINC `($__internal_0_$__cuda_sm20_dblrcp_rn_slowpath_v3) ;  /* 0x0000000000e47944 */ /* 0x000fea0003c00000 */
.L_x_3:
[----:B------:R-:W0:Y:S01]  /*04e0*/  I2F.F64.U32 R10, UR10 ;  /* 0x0000000a000a7d12 */ /* 0x000e220008201800 */
[----:B------:R-:W-:-:S08]  /*04f0*/  DADD R12, R20, -R12 ;  /* 0x00000000140c7229 */ /* 0x000fd0000000080c */
        /* <DEDUP_REMOVED lines=18> */
.L_x_4:
[----:B------:R-:W-:Y:S01]  /*0620*/  DADD R20, R20, -R12 ;  /* 0x0000000014147229 */ /* 0x000fe2000000080c */
[----:B------:R-:W-:Y:S01]  /*0630*/  UIADD3 UR4, UPT, UPT, UR4, 0x4, URZ ;  /* 0x0000000404047890 */ /* 0x000fe2000fffe0ff */
[----:B------:R-:W-:-:S06]  /*0640*/  DADD R6, R6, 4 ;  /* 0x4010000006067429 */ /* 0x000fcc0000000000 */
[----:B------:R-:W-:Y:S01]  /*0650*/  DFMA R20, R20, UR8, R18 ;  /* 0x0000000814147c2b */ /* 0x000fe20008000012 */
[----:B------:R-:W-:Y:S10]  /*0660*/  @P0 BRA `(.L_x_5) ;  /* 0xfffffff800a80947 */ /* 0x000ff4000383ffff */
.L_x_0:
[----:B------:R-:W-:-:S13]  /*0670*/  ISETP.NE.AND P0, PT, R3, RZ, PT ;  /* 0x000000ff0300720c */ /* 0x000fda0003f05270 */
[----:B------:R-:W-:Y:S05]  /*0680*/  @!P0 BRA `(.L_x_6) ;  /* 0x00000000006c8947 */ /* 0x000fea0003800000 */
[----:B------:R-:W0:Y:S01]  /*0690*/  LDC.64 R6, c[0x0][0x380] ;  /* 0x0000e000ff067b82 */ /* 0x000e220000000a00 */
[----:B------:R-:W-:Y:S01]  /*06a0*/  IMAD.MOV R3, RZ, RZ, -R3 ;  /* 0x000000ffff037224 */ /* 0x000fe200078e0a03 */
[----:B------:R-:W1:Y:S06]  /*06b0*/  LDCU.64 UR4, c[0x0][0x390] ;  /* 0x00007200ff0477ac */ /* 0x000e6c0008000a00 */
.L_x_8:
[----:B------:R-:W0:Y:S01]  /*06c0*/  I2F.F64.U32 R10, R2 ;  /* 0x00000002000a7312 */ /* 0x000e220000201800 */
[----:B------:R-:W-:-:S05]  /*06d0*/  VIADD R3, R3, 0x1 ;  /* 0x0000000103037836 */ /* 0x000fca0000000000 */
[----:B------:R-:W-:Y:S01]  /*06e0*/  ISETP.NE.AND P0, PT, R3, RZ, PT ;  /* 0x000000ff0300720c */ /* 0x000fe20003f05270 */
[----:B01----:R-:W-:-:S06]  /*06f0*/  DFMA R10, R10, UR4, R6 ;  /* 0x000000040a0a7c2b */ /* 0x003fcc0008000006 */
[----:B------:R-:W0:Y:S04]  /*0700*/  MUFU.RCP64H R9, R11 ;  /* 0x0000000b00097308 */ /* 0x000e280000001800 */
        /* <DEDUP_REMOVED lines=15> */
.L_x_7:
[----:B------:R-:W-:Y:S01]  /*0800*/  DADD R8, R8, -R12 ;  /* 0x0000000008087229 */ /* 0x000fe2000000080c */
[----:B------:R-:W-:-:S07]  /*0810*/  VIADD R2, R2, 0x1 ;  /* 0x0000000102027836 */ /* 0x000fce0000000000 */
[----:B-----5:R-:W-:Y:S01]  /*0820*/  DFMA R20, R8, UR4, R20 ;  /* 0x0000000408147c2b */ /* 0x020fe20008000014 */
[----:B------:R-:W-:Y:S10]  /*0830*/  @P0 BRA `(.L_x_8) ;  /* 0xfffffffc00a00947 */ /* 0x000ff4000383ffff */
.L_x_6:
[----:B------:R-:W0:Y:S02]  /*0840*/  LDC.64 R2, c[0x0][0x398] ;  /* 0x0000e600ff027b82 */ /* 0x000e240000000a00 */
[----:B0----5:R-:W-:Y:S01]  /*0850*/  STG.E.64 desc[UR6][R2.64], R20 ;  /* 0x0000001402007986 */ /* 0x021fe2000c101b06 */
[----:B------:R-:W-:Y:S05]  /*0860*/  EXIT ;  /* 0x000000000000794d */ /* 0x000fea0003800000 */
        .weak           $__internal_0_$__cuda_sm20_dblrcp_rn_slowpath_v3
        .type           $__internal_0_$__cuda_sm20_dblrcp_rn_slowpath_v3,@function
        .size           $__internal_0_$__cuda_sm20_dblrcp_rn_slowpath_v3,(.L_x_13 - $__internal_0_$__cuda_sm20_dblrcp_rn_slowpath_v3)
$__internal_0_$__cuda_sm20_dblrcp_rn_slowpath_v3:
[----:B------:R-:W-:-:S14]  /*0870*/  DSETP.GTU.AND P1, PT, |R10|, +INF , PT ;  /* 0x7ff000000a00742a */ /* 0x000fdc0003f2c200 */
[----:B------:R-:W-:Y:S05]  /*0880*/  @P1 BRA `(.L_x_9) ;  /* 0x0000000000781947 */ /* 0x000fea0003800000 */
[----:B------:R-:W-:-:S05]  /*0890*/  LOP3.LUT R5, R11, 0x7fffffff, RZ, 0xc0, !PT ;  /* 0x7fffffff0b057812 */ /* 0x000fca00078ec0ff */
[----:B------:R-:W-:-:S05]  /*08a0*/  VIADD R12, R5, 0xffffffff ;  /* 0xffffffff050c7836 */ /* 0x000fca0000000000 */
[----:B------:R-:W-:-:S13]  /*08b0*/  ISETP.GE.U32.AND P1, PT, R12, 0x7fefffff, PT ;  /* 0x7fefffff0c00780c */ /* 0x000fda0003f26070 */
[----:B------:R-:W-:Y:S01]  /*08c0*/  @P1 LOP3.LUT R13, R11, 0x7ff00000, RZ, 0x3c, !PT ;  /* 0x7ff000000b0d1812 */ /* 0x000fe200078e3cff */
[----:B------:R-:W-:Y:S01]  /*08d0*/  @P1 IMAD.MOV.U32 R12, RZ, RZ, RZ ;  /* 0x000000ffff0c1224 */ /* 0x000fe200078e00ff */
[----:B------:R-:W-:Y:S06]  /*08e0*/  @P1 BRA `(.L_x_10) ;  /* 0x0000000000681947 */ /* 0x000fec0003800000 */
[----:B------:R-:W-:-:S13]  /*08f0*/  ISETP.GE.U32.AND P1, PT, R5, 0x1000001, PT ;  /* 0x010000010500780c */ /* 0x000fda0003f26070 */
[----:B------:R-:W-:Y:S05]  /*0900*/  @!P1 BRA `(.L_x_11) ;  /* 0x0000000000349947 */ /* 0x000fea0003800000 */
[----:B------:R-:W-:Y:S02]  /*0910*/  VIADD R13, R11, 0xc0200000 ;  /* 0xc02000000b0d7836 */ /* 0x000fe40000000000 */
[----:B------:R-:W-:Y:S02]  /*0920*/  IMAD.MOV.U32 R12, RZ, RZ, R10 ;  /* 0x000000ffff0c7224 */ /* 0x000fe400078e000a */
[----:B------:R-:W0:Y:S04]  /*0930*/  MUFU.RCP64H R15, R13 ;  /* 0x0000000d000f7308 */ /* 0x000e280000001800 */
[----:B0-----:R-:W-:-:S08]  /*0940*/  DFMA R16, -R12, R14, 1 ;  /* 0x3ff000000c10742b */ /* 0x001fd0000000010e */
[----:B------:R-:W-:-:S08]  /*0950*/  DFMA R16, R16, R16, R16 ;  /* 0x000000101010722b */ /* 0x000fd00000000010 */
[----:B------:R-:W-:-:S08]  /*0960*/  DFMA R16, R14, R16, R14 ;  /* 0x000000100e10722b */ /* 0x000fd0000000000e */
[----:B------:R-:W-:-:S08]  /*0970*/  DFMA R14, -R12, R16, 1 ;  /* 0x3ff000000c0e742b */ /* 0x000fd00000000110 */
[----:B------:R-:W-:-:S08]  /*0980*/  DFMA R14, R16, R14, R16 ;  /* 0x0000000e100e722b */ /* 0x000fd00000000010 */
[----:B------:R-:W-:-:S08]  /*0990*/  DMUL R14, R14, 2.2250738585072013831e-308 ;  /* 0x001000000e0e7828 */ /* 0x000fd00000000000 */
[----:B------:R-:W-:-:S08]  /*09a0*/  DFMA R10, -R10, R14, 1 ;  /* 0x3ff000000a0a742b */ /* 0x000fd0000000010e */
[----:B------:R-:W-:-:S08]  /*09b0*/  DFMA R10, R10, R10, R10 ;  /* 0x0000000a0a0a722b */ /* 0x000fd0000000000a */
[----:B------:R-:W-:Y:S01]  /*09c0*/  DFMA R12, R14, R10, R14 ;  /* 0x0000000a0e0c722b */ /* 0x000fe2000000000e */
[----:B------:R-:W-:Y:S10]  /*09d0*/  BRA `(.L_x_10) ;  /* 0x00000000002c7947 */ /* 0x000ff40003800000 */
.L_x_11:
[----:B------:R-:W-:-:S06]  /*09e0*/  DMUL R10, R10, 8.11296384146066816958e+31 ;  /* 0x469000000a0a7828 */ /* 0x000fcc0000000000 */
[----:B------:R-:W0:Y:S02]  /*09f0*/  MUFU.RCP64H R15, R11 ;  /* 0x0000000b000f7308 */ /* 0x000e240000001800 */
[----:B0-----:R-:W-:-:S08]  /*0a00*/  DFMA R12, -R10, R14, 1 ;  /* 0x3ff000000a0c742b */ /* 0x001fd0000000010e */
[----:B------:R-:W-:-:S08]  /*0a10*/  DFMA R12, R12, R12, R12 ;  /* 0x0000000c0c0c722b */ /* 0x000fd0000000000c */
[----:B------:R-:W-:-:S08]  /*0a20*/  DFMA R12, R14, R12, R14 ;  /* 0x0000000c0e0c722b */ /* 0x000fd0000000000e */
[----:B------:R-:W-:-:S08]  /*0a30*/  DFMA R14, -R10, R12, 1 ;  /* 0x3ff000000a0e742b */ /* 0x000fd0000000010c */
[----:B------:R-:W-:-:S08]  /*0a40*/  DFMA R12, R12, R14, R12 ;  /* 0x0000000e0c0c722b */ /* 0x000fd0000000000c */
[----:B------:R-:W-:Y:S01]  /*0a50*/  DMUL R12, R12, 8.11296384146066816958e+31 ;  /* 0x469000000c0c7828 */ /* 0x000fe20000000000 */
[----:B------:R-:W-:Y:S10]  /*0a60*/  BRA `(.L_x_10) ;  /* 0x0000000000087947 */ /* 0x000ff40003800000 */
.L_x_9:
[----:B------:R-:W-:Y:S01]  /*0a70*/  LOP3.LUT R13, R11, 0x80000, RZ, 0xfc, !PT ;  /* 0x000800000b0d7812 */ /* 0x000fe200078efcff */
[----:B------:R-:W-:-:S07]  /*0a80*/  IMAD.MOV.U32 R12, RZ, RZ, R10 ;  /* 0x000000ffff0c7224 */ /* 0x000fce00078e000a */
.L_x_10:
[----:B------:R-:W-:-:S04]  /*0a90*/  IMAD.MOV.U32 R5, RZ, RZ, 0x0 ;  /* 0x00000000ff057424 */ /* 0x000fc800078e00ff */
[----:B------:R-:W-:Y:S05]  /*0aa0*/  RET.REL.NODEC R4 `(_Z11sumintegraldidPd) ;  /* 0xfffffff404547950 */ /* 0x000fea0003c3ffff */
.L_x_12:
[----:B------:R-:W-:-:S00]  /*0ab0*/  BRA `(.L_x_12) ;  /* 0xfffffffc00fc7947 */ /* 0x000fc0000383ffff */
[----:B------:R-:W-:-:S00]  /*0ac0*/  NOP ;  /* 0x0000000000007918 */ /* 0x000fc00000000000 */
        /* <DEDUP_REMOVED lines=11> */
.L_x_13:


//--------------------- .nv.shared.reserved.0     --------------------------
	.section	.nv.shared.reserved.0,"aw",@nobits
	.weak		__nv_reservedSMEM_offset_0_alias
	.size		__nv_reservedSMEM_offset_0_alias, 0, 64
	.other		__nv_reservedSMEM_offset_0_alias,@"STO_CUDA_RESERVED_SHARED STV_DEFAULT"
__nv_reservedSMEM_offset_0_alias:
	.zero		0
	.zero		64


//--------------------- .nv.constant0._Z11sumintegraldidPd --------------------------
	.section	.nv.constant0._Z11sumintegraldidPd,"a",@progbits
	.sectionflags	@""
	.align	4
.nv.constant0._Z11sumintegraldidPd:
	.zero		928


//--------------------- SYMBOLS --------------------------

	.type		.nv.reservedSmem.offset0,@object
	.size		.nv.reservedSmem.offset0,0x4
